	.headerflags	@"EF_CUDA_TEXMODE_UNIFIED EF_CUDA_64BIT_ADDRESS EF_CUDA_ACCELERATORS EF_CUDA_SM90 EF_CUDA_VIRTUAL_SM(EF_CUDA_SM90)"
	.elftype	@"ET_EXEC"


//--------------------- .nv.info                  --------------------------
	.section	.nv.info,"",@"SHT_CUDA_INFO"
	.align	4


	//----- nvinfo : EIATTR_REGCOUNT
	.align		4
        /*0000*/ 	.byte	0x04, 0x2f
        /*0002*/ 	.short	(.L_1 - .L_0)
	.align		4
.L_0:
        /*0004*/ 	.word	index@(triton_poi_fused_1)
        /*0008*/ 	.word	0x0000001e


	//----- nvinfo : EIATTR_MIN_STACK_SIZE
	.align		4
.L_1:
        /*000c*/ 	.byte	0x04, 0x12
        /*000e*/ 	.short	(.L_3 - .L_2)
	.align		4
.L_2:
        /*0010*/ 	.word	index@(triton_poi_fused_1)
        /*0014*/ 	.word	0x00000000


	//----- nvinfo : EIATTR_FRAME_SIZE
	.align		4
.L_3:
        /*0018*/ 	.byte	0x04, 0x11
        /*001a*/ 	.short	(.L_5 - .L_4)
	.align		4
.L_4:
        /*001c*/ 	.word	index@(triton_poi_fused_1)
        /*0020*/ 	.word	0x00000000


	//----- nvinfo : EIATTR_MIN_STACK_SIZE
	.align		4
.L_5:
        /*0024*/ 	.byte	0x04, 0x12
        /*0026*/ 	.short	(.L_7 - .L_6)
	.align		4
.L_6:
        /*0028*/ 	.word	index@(triton_poi_fused_1)
        /*002c*/ 	.word	0x00000000
.L_7:


//--------------------- .nv.info.triton_poi_fused_1 --------------------------
	.section	.nv.info.triton_poi_fused_1,"",@"SHT_CUDA_INFO"
	.sectionflags	@""
	.align	4


	//----- nvinfo : EIATTR_CUDA_API_VERSION
	.align		4
        /*0000*/ 	.byte	0x04, 0x37
        /*0002*/ 	.short	(.L_9 - .L_8)
.L_8:
        /*0004*/ 	.word	0x0000007c


	//----- nvinfo : EIATTR_KPARAM_INFO
	.align		4
.L_9:
        /*0008*/ 	.byte	0x04, 0x17
        /*000a*/ 	.short	(.L_11 - .L_10)
.L_10:
        /*000c*/ 	.word	0x00000000
        /*0010*/ 	.short	0x0003
        /*0012*/ 	.short	0x0014
        /*0014*/ 	.byte	0x00, 0xf0, 0x11, 0x00


	//----- nvinfo : EIATTR_KPARAM_INFO
	.align		4
.L_11:
        /*0018*/ 	.byte	0x04, 0x17
        /*001a*/ 	.short	(.L_13 - .L_12)
.L_12:
        /*001c*/ 	.word	0x00000000
        /*0020*/ 	.short	0x0002
        /*0022*/ 	.short	0x0010
        /*0024*/ 	.byte	0x00, 0xf0, 0x11, 0x00


	//----- nvinfo : EIATTR_KPARAM_INFO
	.align		4
.L_13:
        /*0028*/ 	.byte	0x04, 0x17
        /*002a*/ 	.short	(.L_15 - .L_14)
.L_14:
        /*002c*/ 	.word	0x00000000
        /*0030*/ 	.short	0x0001
        /*0032*/ 	.short	0x0008
        /*0034*/ 	.byte	0x00, 0xf4, 0x21, 0x00


	//----- nvinfo : EIATTR_KPARAM_INFO
	.align		4
.L_15:
        /*0038*/ 	.byte	0x04, 0x17
        /*003a*/ 	.short	(.L_17 - .L_16)
.L_16:
        /*003c*/ 	.word	0x00000000
        /*0040*/ 	.short	0x0000
        /*0042*/ 	.short	0x0000
        /*0044*/ 	.byte	0x00, 0xf4, 0x21, 0x00


	//----- nvinfo : EIATTR_SPARSE_MMA_MASK
	.align		4
.L_17:
        /*0048*/ 	.byte	0x03, 0x50
        /*004a*/ 	.short	0x0000


	//----- nvinfo : EIATTR_MAXREG_COUNT
	.align		4
        /*004c*/ 	.byte	0x03, 0x1b
        /*004e*/ 	.short	0x00ff


	//----- nvinfo : EIATTR_EXIT_INSTR_OFFSETS
	.align		4
        /*0050*/ 	.byte	0x04, 0x1c
        /*0052*/ 	.short	(.L_19 - .L_18)


	//   ....[0]....
.L_18:
        /*0054*/ 	.word	0x00000660


	//   ....[1]....
        /*0058*/ 	.word	0x000006b0


	//----- nvinfo : EIATTR_REQNTID
	.align		4
.L_19:
        /*005c*/ 	.byte	0x04, 0x10
        /*005e*/ 	.short	(.L_21 - .L_20)
.L_20:
        /*0060*/ 	.word	0x00000080
        /*0064*/ 	.word	0x00000001
        /*0068*/ 	.word	0x00000001


	//----- nvinfo : EIATTR_CBANK_PARAM_SIZE
	.align		4
.L_21:
        /*006c*/ 	.byte	0x03, 0x19
        /*006e*/ 	.short	0x0018


	//----- nvinfo : EIATTR_PARAM_CBANK
	.align		4
        /*0070*/ 	.byte	0x04, 0x0a
        /*0072*/ 	.short	(.L_23 - .L_22)
	.align		4
.L_22:
        /*0074*/ 	.word	index@(.nv.constant0.triton_poi_fused_1)
        /*0078*/ 	.short	0x0210
        /*007a*/ 	.short	0x0018


	//----- nvinfo : EIATTR_SW_WAR
	.align		4
.L_23:
        /*007c*/ 	.byte	0x04, 0x36
        /*007e*/ 	.short	(.L_25 - .L_24)
.L_24:
        /*0080*/ 	.word	0x00000008
.L_25:


//--------------------- .nv.callgraph             --------------------------
	.section	.nv.callgraph,"",@"SHT_CUDA_CALLGRAPH"
	.align	4
	.sectionentsize	8
	.align		4
        /*0000*/ 	.word	0x00000000
	.align		4
        /*0004*/ 	.word	0xffffffff
	.align		4
        /*0008*/ 	.word	0x00000000
	.align		4
        /*000c*/ 	.word	0xfffffffe
	.align		4
        /*0010*/ 	.word	0x00000000
	.align		4
        /*0014*/ 	.word	0xfffffffd
	.align		4
        /*0018*/ 	.word	0x00000000
	.align		4
        /*001c*/ 	.word	0xfffffffc


//--------------------- .text.triton_poi_fused_1  --------------------------
	.section	.text.triton_poi_fused_1,"ax",@progbits
	.sectionflags	@"SHF_BARRIERS=1"
	.align	128
        .global         triton_poi_fused_1
        .type           triton_poi_fused_1,@function
        .size           triton_poi_fused_1,(.L_x_1 - triton_poi_fused_1)
        .other          triton_poi_fused_1,@"STO_CUDA_ENTRY STV_DEFAULT"
triton_poi_fused_1:
.text.triton_poi_fused_1:
[----:B------:R-:W0:Y:S01]  /*0000*/  LDC R1, c[0x0][0x28] ;  /* 0x00000a00ff017b82 */ /* 0x000e220000000800 */
[----:B------:R-:W1:Y:S07]  /*0010*/  S2R R17, SR_CTAID.X ;  /* 0x0000000000117919 */ /* 0x000e6e0000002500 */
[----:B------:R-:W2:Y:S01]  /*0020*/  LDC.64 R14, c[0x0][0x210] ;  /* 0x00008400ff0e7b82 */ /* 0x000ea20000000a00 */
[----:B------:R-:W-:Y:S01]  /*0030*/  IMAD.MOV.U32 R18, RZ, RZ, RZ ;  /* 0x000000ffff127224 */ /* 0x000fe200078e00ff */
[----:B------:R-:W-:Y:S01]  /*0040*/  ULDC.64 UR6, c[0x0][0x208] ;  /* 0x0000820000067ab9 */ /* 0x000fe20000000a00 */
[----:B------:R-:W3:Y:S01]  /*0050*/  S2R R0, SR_TID.X ;  /* 0x0000000000007919 */ /* 0x000ee20000002100 */
[----:B------:R-:W4:Y:S01]  /*0060*/  S2R R16, SR_CTAID.Y ;  /* 0x0000000000107919 */ /* 0x000f220000002600 */
[----:B-1----:R-:W-:Y:S01]  /*0070*/  IMAD.SHL.U32 R17, R17, 0x10, RZ ;  /* 0x0000001011117824 */ /* 0x002fe200078e00ff */
[----:B---3--:R-:W-:-:S04]  /*0080*/  SHF.R.U32.HI R19, RZ, 0x4, R0 ;  /* 0x00000004ff137819 */ /* 0x008fc80000011600 */
[----:B------:R-:W-:Y:S01]  /*0090*/  LOP3.LUT R4, R17, 0xf, R0, 0xf8, !PT ;  /* 0x0000000f11047812 */ /* 0x000fe200078ef800 */
[----:B----4-:R-:W-:Y:S01]  /*00a0*/  IMAD.SHL.U32 R16, R16, 0x40, RZ ;  /* 0x0000004010107824 */ /* 0x010fe200078e00ff */
[----:B------:R-:W-:Y:S02]  /*00b0*/  SGXT.U32 R19, R19, 0x3 ;  /* 0x000000031313781a */ /* 0x000fe40000000000 */
[----:B------:R-:W-:Y:S02]  /*00c0*/  ISETP.GE.AND P0, PT, R4, 0x9, PT ;  /* 0x000000090400780c */ /* 0x000fe40003f06270 */
[----:B------:R-:W-:Y:S02]  /*00d0*/  LOP3.LUT R3, R16, 0x8, R19, 0xfe, !PT ;  /* 0x0000000810037812 */ /* 0x000fe400078efe13 */
[----:B------:R-:W-:Y:S02]  /*00e0*/  LOP3.LUT R2, R16, R19, RZ, 0xfc, !PT ;  /* 0x0000001310027212 */ /* 0x000fe400078efcff */
[C---:B------:R-:W-:Y:S01]  /*00f0*/  ISETP.LT.AND P2, PT, R3.reuse, 0x100, !P0 ;  /* 0x000001000300780c */ /* 0x040fe20004741270 */
[--C-:B------:R-:W-:Y:S01]  /*0100*/  IMAD R3, R3, 0x9, R4.reuse ;  /* 0x0000000903037824 */ /* 0x100fe200078e0204 */
[----:B------:R-:W-:Y:S01]  /*0110*/  LOP3.LUT R6, R16, 0x10, R19, 0xfe, !PT ;  /* 0x0000001010067812 */ /* 0x000fe200078efe13 */
[----:B------:R-:W-:Y:S01]  /*0120*/  IMAD R5, R2, 0x9, R4 ;  /* 0x0000000902057824 */ /* 0x000fe200078e0204 */
[----:B------:R-:W-:-:S02]  /*0130*/  LOP3.LUT R7, R16, 0x18, R19, 0xfe, !PT ;  /* 0x0000001810077812 */ /* 0x000fc400078efe13 */
[----:B------:R-:W-:Y:S01]  /*0140*/  ISETP.LT.AND P1, PT, R2, 0x100, !P0 ;  /* 0x000001000200780c */ /* 0x000fe20004721270 */
[----:B--2---:R-:W-:Y:S01]  /*0150*/  IMAD.WIDE R2, R3, 0x4, R14 ;  /* 0x0000000403027825 */ /* 0x004fe200078e020e */
[----:B------:R-:W-:Y:S02]  /*0160*/  ISETP.LT.AND P6, PT, R6, 0x100, !P0 ;  /* 0x000001000600780c */ /* 0x000fe400047c1270 */
[----:B------:R-:W-:Y:S02]  /*0170*/  LOP3.LUT R8, R16, 0x20, R19, 0xfe, !PT ;  /* 0x0000002010087812 */ /* 0x000fe400078efe13 */
[----:B------:R-:W-:Y:S01]  /*0180*/  ISETP.LT.AND P5, PT, R7, 0x100, !P0 ;  /* 0x000001000700780c */ /* 0x000fe200047a1270 */
[----:B------:R1:W2:Y:S01]  /*0190*/  @P2 LDG.E.EL R18, desc[UR6][R2.64] ;  /* 0x0000000602122981 */ /* 0x0002a2000c2e1900 */
[----:B------:R-:W-:Y:S02]  /*01a0*/  LOP3.LUT R4, R16, 0x28, R19, 0xfe, !PT ;  /* 0x0000002810047812 */ /* 0x000fe400078efe13 */
[----:B------:R-:W-:-:S02]  /*01b0*/  LOP3.LUT R6, R16, 0x30, R19, 0xfe, !PT ;  /* 0x0000003010067812 */ /* 0x000fc400078efe13 */
[----:B------:R-:W-:Y:S02]  /*01c0*/  LOP3.LUT R7, R16, 0x38, R19, 0xfe, !PT ;  /* 0x0000003810077812 */ /* 0x000fe400078efe13 */
[----:B------:R-:W-:Y:S02]  /*01d0*/  ISETP.LT.AND P4, PT, R8, 0x100, !P0 ;  /* 0x000001000800780c */ /* 0x000fe40004781270 */
[----:B------:R-:W-:Y:S02]  /*01e0*/  ISETP.LT.AND P3, PT, R4, 0x100, !P0 ;  /* 0x000001000400780c */ /* 0x000fe40004761270 */
[----:B------:R-:W-:Y:S02]  /*01f0*/  ISETP.LT.AND P2, PT, R6, 0x100, !P0 ;  /* 0x000001000600780c */ /* 0x000fe40004741270 */
[----:B------:R-:W-:Y:S01]  /*0200*/  ISETP.LT.AND P0, PT, R7, 0x100, !P0 ;  /* 0x000001000700780c */ /* 0x000fe20004701270 */
[C---:B------:R-:W-:Y:S02]  /*0210*/  VIADD R7, R5.reuse, 0x90 ;  /* 0x0000009005077836 */ /* 0x040fe40000000000 */
[----:B------:R-:W-:-:S02]  /*0220*/  VIADD R9, R5, 0xd8 ;  /* 0x000000d805097836 */ /* 0x000fc40000000000 */
[C---:B------:R-:W-:Y:S02]  /*0230*/  VIADD R11, R5.reuse, 0x120 ;  /* 0x00000120050b7836 */ /* 0x040fe40000000000 */
[C---:B------:R-:W-:Y:S02]  /*0240*/  VIADD R13, R5.reuse, 0x168 ;  /* 0x00000168050d7836 */ /* 0x040fe40000000000 */
[C---:B------:R-:W-:Y:S02]  /*0250*/  VIADD R23, R5.reuse, 0x1b0 ;  /* 0x000001b005177836 */ /* 0x040fe40000000000 */
[C---:B------:R-:W-:Y:S02]  /*0260*/  VIADD R25, R5.reuse, 0x1f8 ;  /* 0x000001f805197836 */ /* 0x040fe40000000000 */
[----:B-1----:R-:W-:-:S04]  /*0270*/  IMAD.WIDE R2, R5, 0x4, R14 ;  /* 0x0000000405027825 */ /* 0x002fc800078e020e */
[----:B------:R-:W-:-:S04]  /*0280*/  IMAD.WIDE R4, R7, 0x4, R14 ;  /* 0x0000000407047825 */ /* 0x000fc800078e020e */
[----:B------:R-:W-:-:S04]  /*0290*/  IMAD.WIDE R6, R9, 0x4, R14 ;  /* 0x0000000409067825 */ /* 0x000fc800078e020e */
[----:B------:R-:W-:Y:S01]  /*02a0*/  IMAD.WIDE R8, R11, 0x4, R14 ;  /* 0x000000040b087825 */ /* 0x000fe200078e020e */
[----:B------:R-:W-:-:S03]  /*02b0*/  CS2R R20, SRZ ;  /* 0x0000000000147805 */ /* 0x000fc6000001ff00 */
[----:B------:R-:W-:-:S03]  /*02c0*/  IMAD.WIDE R10, R13, 0x4, R14 ;  /* 0x000000040d0a7825 */ /* 0x000fc600078e020e */
[----:B------:R-:W3:Y:S01]  /*02d0*/  @P5 LDG.E.EL R20, desc[UR6][R6.64] ;  /* 0x0000000606145981 */ /* 0x000ee2000c2e1900 */
[----:B------:R-:W-:-:S03]  /*02e0*/  IMAD.WIDE R12, R23, 0x4, R14 ;  /* 0x00000004170c7825 */ /* 0x000fc600078e020e */
[----:B------:R-:W4:Y:S01]  /*02f0*/  @P4 LDG.E.EL R21, desc[UR6][R8.64] ;  /* 0x0000000608154981 */ /* 0x000f22000c2e1900 */
[----:B------:R-:W-:Y:S01]  /*0300*/  IMAD.WIDE R14, R25, 0x4, R14 ;  /* 0x00000004190e7825 */ /* 0x000fe200078e020e */
[----:B------:R-:W-:-:S03]  /*0310*/  CS2R R24, SRZ ;  /* 0x0000000000187805 */ /* 0x000fc6000001ff00 */
[----:B------:R-:W-:Y:S02]  /*0320*/  IMAD.MOV.U32 R22, RZ, RZ, RZ ;  /* 0x000000ffff167224 */ /* 0x000fe400078e00ff */
[----:B------:R-:W-:Y:S01]  /*0330*/  IMAD.MOV.U32 R23, RZ, RZ, RZ ;  /* 0x000000ffff177224 */ /* 0x000fe200078e00ff */
[----:B------:R-:W5:Y:S01]  /*0340*/  @P2 LDG.E.EL R24, desc[UR6][R12.64] ;  /* 0x000000060c182981 */ /* 0x000f62000c2e1900 */
[----:B------:R-:W-:-:S03]  /*0350*/  IMAD.MOV.U32 R26, RZ, RZ, RZ ;  /* 0x000000ffff1a7224 */ /* 0x000fc600078e00ff */
[----:B------:R1:W5:Y:S04]  /*0360*/  @P6 LDG.E.EL R22, desc[UR6][R4.64] ;  /* 0x0000000604166981 */ /* 0x000368000c2e1900 */
[----:B------:R1:W5:Y:S04]  /*0370*/  @P3 LDG.E.EL R23, desc[UR6][R10.64] ;  /* 0x000000060a173981 */ /* 0x000368000c2e1900 */
[----:B------:R1:W5:Y:S04]  /*0380*/  @P1 LDG.E.EL R26, desc[UR6][R2.64] ;  /* 0x00000006021a1981 */ /* 0x000368000c2e1900 */
[----:B------:R-:W5:Y:S01]  /*0390*/  @P0 LDG.E.EL R25, desc[UR6][R14.64] ;  /* 0x000000060e190981 */ /* 0x000f62000c2e1900 */
[----:B------:R-:W1:Y:S01]  /*03a0*/  S2R R27, SR_TID.X ;  /* 0x00000000001b7919 */ /* 0x000e620000002100 */
[----:B------:R-:W1:Y:S01]  /*03b0*/  S2UR UR5, SR_CgaCtaId ;  /* 0x00000000000579c3 */ /* 0x000e620000008800 */
[----:B------:R-:W-:-:S02]  /*03c0*/  UMOV UR4, 0x400 ;  /* 0x0000040000047882 */ /* 0x000fc40000000000 */
[----:B-1----:R-:W-:Y:S01]  /*03d0*/  UPRMT UR4, UR5, 0x654, UR4 ;  /* 0x0000065405047896 */ /* 0x002fe20008000004 */
[----:B0-----:R-:W-:Y:S01]  /*03e0*/  IMAD.SHL.U32 R4, R27, 0x40, RZ ;  /* 0x000000401b047824 */ /* 0x001fe200078e00ff */
[----:B------:R-:W-:-:S04]  /*03f0*/  SHF.R.U32.HI R5, RZ, 0x4, R27 ;  /* 0x00000004ff057819 */ /* 0x000fc8000001161b */
[----:B------:R-:W-:Y:S02]  /*0400*/  SGXT.U32 R5, R5, 0x3 ;  /* 0x000000030505781a */ /* 0x000fe40000000000 */
[----:B------:R-:W-:-:S04]  /*0410*/  LOP3.LUT R4, R4, 0x3c0, RZ, 0xc0, !PT ;  /* 0x000003c004047812 */ /* 0x000fc800078ec0ff */
[C---:B------:R-:W-:Y:S02]  /*0420*/  LOP3.LUT R5, R4.reuse, R5, RZ, 0xfc, !PT ;  /* 0x0000000504057212 */ /* 0x040fe400078efcff */
[----:B------:R-:W-:-:S05]  /*0430*/  LEA.HI R4, R4, UR4, RZ, 0x1e ;  /* 0x0000000404047c11 */ /* 0x000fca000f8ff0ff */
[----:B------:R-:W-:Y:S01]  /*0440*/  IMAD R11, R5, 0x4, R4 ;  /* 0x00000004050b7824 */ /* 0x000fe200078e0204 */
[C---:B------:R-:W-:Y:S01]  /*0450*/  LOP3.LUT R2, R27.reuse, 0x70, RZ, 0xc0, !PT ;  /* 0x000000701b027812 */ /* 0x040fe200078ec0ff */
[----:B------:R-:W-:-:S04]  /*0460*/  IMAD.SHL.U32 R8, R27, 0x4, RZ ;  /* 0x000000041b087824 */ /* 0x000fc800078e00ff */
[----:B------:R-:W-:Y:S01]  /*0470*/  VIADD R3, R2, UR4 ;  /* 0x0000000402037c36 */ /* 0x000fe20008000000 */
[----:B------:R-:W-:-:S05]  /*0480*/  LOP3.LUT R8, R8, 0x1fc, RZ, 0xc0, !PT ;  /* 0x000001fc08087812 */ /* 0x000fca00078ec0ff */
[----:B------:R-:W-:Y:S02]  /*0490*/  IMAD R4, R8, 0x4, R3 ;  /* 0x0000000408047824 */ /* 0x000fe400078e0203 */
[----:B------:R-:W0:Y:S01]  /*04a0*/  LDC.64 R2, c[0x0][0x218] ;  /* 0x00008600ff027b82 */ /* 0x000e220000000a00 */
[----:B------:R-:W-:-:S05]  /*04b0*/  IMAD.SHL.U32 R9, R0, 0x4, RZ ;  /* 0x0000000400097824 */ /* 0x000fca00078e00ff */
[----:B------:R-:W-:Y:S02]  /*04c0*/  LOP3.LUT R9, R16, 0x3c, R9, 0xf8, !PT ;  /* 0x0000003c10097812 */ /* 0x000fe400078ef809 */
[----:B------:R-:W-:Y:S02]  /*04d0*/  LOP3.LUT R0, R17, R19, RZ, 0xfc, !PT ;  /* 0x0000001311007212 */ /* 0x000fe400078efcff */
[----:B------:R-:W-:Y:S02]  /*04e0*/  SHF.R.U32.HI R10, RZ, 0x2, R9 ;  /* 0x00000002ff0a7819 */ /* 0x000fe40000011609 */
[----:B------:R-:W-:Y:S02]  /*04f0*/  ISETP.GE.AND P0, PT, R9, 0x100, PT ;  /* 0x000001000900780c */ /* 0x000fe40003f06270 */
[----:B------:R-:W-:Y:S01]  /*0500*/  LOP3.LUT R17, R17, 0x8, R19, 0xfe, !PT ;  /* 0x0000000811117812 */ /* 0x000fe200078efe13 */
[----:B------:R-:W-:Y:S01]  /*0510*/  IMAD R9, R10, 0x24, RZ ;  /* 0x000000240a097824 */ /* 0x000fe200078e02ff */
[----:B------:R-:W-:-:S02]  /*0520*/  LOP3.LUT R12, R8, 0x200, RZ, 0xfc, !PT ;  /* 0x00000200080c7812 */ /* 0x000fc400078efcff */
[----:B------:R-:W-:Y:S02]  /*0530*/  ISETP.LT.AND P1, PT, R0, 0x9, !P0 ;  /* 0x000000090000780c */ /* 0x000fe40004721270 */
[----:B------:R-:W-:Y:S02]  /*0540*/  ISETP.LT.AND P0, PT, R17, 0x9, !P0 ;  /* 0x000000091100780c */ /* 0x000fe40004701270 */
[----:B------:R-:W-:-:S04]  /*0550*/  SHF.R.U32.HI R12, RZ, 0x2, R12 ;  /* 0x00000002ff0c7819 */ /* 0x000fc8000001160c */
[----:B------:R-:W-:-:S05]  /*0560*/  LOP3.LUT R12, R12, 0xf0, RZ, 0xc0, !PT ;  /* 0x000000f00c0c7812 */ /* 0x000fca00078ec0ff */
[----:B------:R-:W-:-:S04]  /*0570*/  VIADD R13, R12, UR4 ;  /* 0x000000040c0d7c36 */ /* 0x000fc80008000000 */
[----:B------:R-:W-:Y:S01]  /*0580*/  IMAD R13, R8, 0x4, R13 ;  /* 0x00000004080d7824 */ /* 0x000fe200078e020d */
[----:B--2---:R-:W-:Y:S04]  /*0590*/  STS [R11+0x20], R18 ;  /* 0x000020120b007388 */ /* 0x004fe80000000800 */
[----:B---3--:R-:W-:Y:S04]  /*05a0*/  STS [R11+0x60], R20 ;  /* 0x000060140b007388 */ /* 0x008fe80000000800 */
[----:B----4-:R-:W-:Y:S04]  /*05b0*/  STS [R11+0x80], R21 ;  /* 0x000080150b007388 */ /* 0x010fe80000000800 */
[----:B-----5:R-:W-:Y:S04]  /*05c0*/  STS [R11+0xc0], R24 ;  /* 0x0000c0180b007388 */ /* 0x020fe80000000800 */
[----:B------:R-:W-:Y:S04]  /*05d0*/  STS [R11+0x40], R22 ;  /* 0x000040160b007388 */ /* 0x000fe80000000800 */
[----:B------:R-:W-:Y:S04]  /*05e0*/  STS [R11+0xa0], R23 ;  /* 0x0000a0170b007388 */ /* 0x000fe80000000800 */
[----:B------:R-:W-:Y:S04]  /*05f0*/  STS [R11], R26 ;  /* 0x0000001a0b007388 */ /* 0x000fe80000000800 */
[----:B------:R1:W-:Y:S01]  /*0600*/  STS [R11+0xe0], R25 ;  /* 0x0000e0190b007388 */ /* 0x0003e20000000800 */
[----:B------:R-:W-:Y:S06]  /*0610*/  BAR.SYNC.DEFER_BLOCKING 0x0 ;  /* 0x0000000000007b1d */ /* 0x000fec0000010000 */
[----:B------:R-:W2:Y:S01]  /*0620*/  LDS.128 R4, [R4] ;  /* 0x0000000004047984 */ /* 0x000ea20000000c00 */
[----:B-1----:R-:W-:-:S04]  /*0630*/  IMAD R11, R0, 0x4, R9 ;  /* 0x00000004000b7824 */ /* 0x002fc800078e0209 */
[----:B0-----:R-:W-:-:S05]  /*0640*/  IMAD.WIDE R10, R11, 0x4, R2 ;  /* 0x000000040b0a7825 */ /* 0x001fca00078e0202 */
[----:B--2---:R0:W-:Y:S02]  /*0650*/  @P1 STG.E.128 desc[UR6][R10.64], R4 ;  /* 0x000000040a001986 */ /* 0x0041e4000c101d06 */
[----:B0-----:R-:W-:Y:S05]  /*0660*/  @!P0 EXIT ;  /* 0x000000000000894d */ /* 0x001fea0003800000 */
[----:B------:R-:W0:Y:S01]  /*0670*/  LDS.128 R12, [R13+0x800] ;  /* 0x000800000d0c7984 */ /* 0x000e220000000c00 */
[----:B------:R-:W-:-:S04]  /*0680*/  IMAD R9, R17, 0x4, R9 ;  /* 0x0000000411097824 */ /* 0x000fc800078e0209 */
[----:B------:R-:W-:-:S05]  /*0690*/  IMAD.WIDE R2, R9, 0x4, R2 ;  /* 0x0000000409027825 */ /* 0x000fca00078e0202 */
[----:B0-----:R-:W-:Y:S01]  /*06a0*/  STG.E.128 desc[UR6][R2.64], R12 ;  /* 0x0000000c02007986 */ /* 0x001fe2000c101d06 */
[----:B------:R-:W-:Y:S05]  /*06b0*/  EXIT ;  /* 0x000000000000794d */ /* 0x000fea0003800000 */
.L_x_0:
[----:B------:R-:W-:-:S00]  /*06c0*/  BRA `(.L_x_0) ;  /* 0xfffffffc00fc7947 */ /* 0x000fc0000383ffff */
[----:B------:R-:W-:-:S00]  /*06d0*/  NOP ;  /* 0x0000000000007918 */ /* 0x000fc00000000000 */
        /* <DEDUP_REMOVED lines=10> */
.L_x_1:


//--------------------- .nv.shared.triton_poi_fused_1 --------------------------
	.section	.nv.shared.triton_poi_fused_1,"aw",@nobits
	.sectionflags	@""
	.align	16
	.zero		1024


//--------------------- .nv.constant0.triton_poi_fused_1 --------------------------
	.section	.nv.constant0.triton_poi_fused_1,"a",@progbits
	.sectionflags	@""
	.align	4
.nv.constant0.triton_poi_fused_1:
	.zero		552
